//
// Generated by NVIDIA NVVM Compiler
//
// Compiler Build ID: CL-36424714
// Cuda compilation tools, release 13.0, V13.0.88
// Based on NVVM 20.0.0
//

.version 9.0
.target sm_100
.address_size 64

	// .globl	_Z17mandelbrot_kernelPdddddii

.visible .entry _Z17mandelbrot_kernelPdddddii(
	.param .u64 .ptr .align 1 _Z17mandelbrot_kernelPdddddii_param_0,
	.param .f64 _Z17mandelbrot_kernelPdddddii_param_1,
	.param .f64 _Z17mandelbrot_kernelPdddddii_param_2,
	.param .f64 _Z17mandelbrot_kernelPdddddii_param_3,
	.param .f64 _Z17mandelbrot_kernelPdddddii_param_4,
	.param .u32 _Z17mandelbrot_kernelPdddddii_param_5,
	.param .u32 _Z17mandelbrot_kernelPdddddii_param_6
)
{
	.reg .pred 	%p<7>;
	.reg .b32 	%r<19>;
	.reg .b64 	%rd<5>;
	.reg .b64 	%fd<31>;

	ld.param.u64 	%rd1, [_Z17mandelbrot_kernelPdddddii_param_0];
	ld.param.f64 	%fd13, [_Z17mandelbrot_kernelPdddddii_param_1];
	ld.param.f64 	%fd14, [_Z17mandelbrot_kernelPdddddii_param_2];
	ld.param.f64 	%fd15, [_Z17mandelbrot_kernelPdddddii_param_3];
	ld.param.f64 	%fd16, [_Z17mandelbrot_kernelPdddddii_param_4];
	ld.param.u32 	%r5, [_Z17mandelbrot_kernelPdddddii_param_5];
	ld.param.u32 	%r7, [_Z17mandelbrot_kernelPdddddii_param_6];
	mov.u32 	%r8, %ctaid.x;
	mov.u32 	%r9, %ntid.x;
	mov.u32 	%r10, %tid.x;
	mad.lo.s32 	%r1, %r8, %r9, %r10;
	mov.u32 	%r11, %ctaid.y;
	mov.u32 	%r12, %ntid.y;
	mov.u32 	%r13, %tid.y;
	mad.lo.s32 	%r14, %r11, %r12, %r13;
	max.s32 	%r15, %r1, %r14;
	setp.ge.s32 	%p1, %r15, %r7;
	@%p1 bra 	$L__BB0_6;
	cvt.rn.f64.u32 	%fd18, %r14;
	mul.f64 	%fd19, %fd14, %fd18;
	sub.f64 	%fd1, %fd16, %fd19;
	cvt.rn.f64.s32 	%fd20, %r1;
	fma.rn.f64 	%fd2, %fd13, %fd20, %fd15;
	setp.lt.s32 	%p2, %r5, 2;
	mov.f64 	%fd30, 0d0000000000000000;
	@%p2 bra 	$L__BB0_5;
	mov.f64 	%fd26, 0d0000000000000000;
	mov.b32 	%r18, 1;
	mov.f64 	%fd27, %fd26;
	mov.f64 	%fd28, %fd26;
	mov.f64 	%fd29, %fd26;
$L__BB0_3:
	add.f64 	%fd22, %fd29, %fd29;
	fma.rn.f64 	%fd28, %fd22, %fd28, %fd1;
	sub.f64 	%fd23, %fd27, %fd26;
	add.f64 	%fd29, %fd2, %fd23;
	mul.f64 	%fd27, %fd29, %fd29;
	mul.f64 	%fd26, %fd28, %fd28;
	add.s32 	%r18, %r18, 1;
	setp.lt.s32 	%p3, %r18, %r5;
	add.f64 	%fd24, %fd27, %fd26;
	setp.lt.f64 	%p4, %fd24, 0d4010000000000000;
	and.pred  	%p5, %p3, %p4;
	@%p5 bra 	$L__BB0_3;
	setp.lt.s32 	%p6, %r18, %r5;
	selp.f64 	%fd30, 0d3FF0000000000000, 0d0000000000000000, %p6;
$L__BB0_5:
	mad.lo.s32 	%r17, %r7, %r14, %r1;
	cvta.to.global.u64 	%rd2, %rd1;
	mul.wide.s32 	%rd3, %r17, 8;
	add.s64 	%rd4, %rd2, %rd3;
	st.global.f64 	[%rd4], %fd30;
	bar.sync 	0;
$L__BB0_6:
	ret;

}


// ===== COMPILED SASS (sm_100) =====

	.target	sm_100

	.elftype	@"ET_EXEC"


//--------------------- .note.nv.tkinfo           --------------------------
	.section	.note.nv.tkinfo,"",@"SHT_NOTE"
	.sectionflags	@"SHF_NOTE_NV_TKINFO"
	.tkinfo
        /*0018*/ 	.word	0x00000002
        /*0030*/ 	.string	""
        /*0030*/ 	.string	"ptxas"
        /*0030*/ 	.string	"Cuda compilation tools, release 13.0, V13.0.88"
        /*0030*/ 	.string	"Build cuda_13.0.r13.0/compiler.36424714_0"
        /*0030*/ 	.string	"-arch sm_100 -m 64 "



//--------------------- .note.nv.cuinfo           --------------------------
	.section	.note.nv.cuinfo,"",@"SHT_NOTE"
	.sectionflags	@"SHF_NOTE_NV_CUINFO"
        /*0018*/ 	.short	0x0002
        /*001a*/ 	.short	0x0064
        /*001c*/ 	.short	0x0082
	.zero		2


//--------------------- .nv.info                  --------------------------
	.section	.nv.info,"",@"SHT_CUDA_INFO"
	.align	4


	//----- nvinfo : EIATTR_REGCOUNT
	.align		4
        /*0000*/ 	.byte	0x04, 0x2f
        /*0002*/ 	.short	(.L_1 - .L_0)
	.align		4
.L_0:
        /*0004*/ 	.word	index@(_Z17mandelbrot_kernelPdddddii)
        /*0008*/ 	.word	0x00000014


	//----- nvinfo : EIATTR_FRAME_SIZE
	.align		4
.L_1:
        /*000c*/ 	.byte	0x04, 0x11
        /*000e*/ 	.short	(.L_3 - .L_2)
	.align		4
.L_2:
        /*0010*/ 	.word	index@(_Z17mandelbrot_kernelPdddddii)
        /*0014*/ 	.word	0x00000000


	//----- nvinfo : EIATTR_MIN_STACK_SIZE
	.align		4
.L_3:
        /*0018*/ 	.byte	0x04, 0x12
        /*001a*/ 	.short	(.L_5 - .L_4)
	.align		4
.L_4:
        /*001c*/ 	.word	index@(_Z17mandelbrot_kernelPdddddii)
        /*0020*/ 	.word	0x00000000
.L_5:


//--------------------- .nv.compat                --------------------------
	.section	.nv.compat,"",@"SHT_CUDA_COMPAT_INFO"
	.align	4
        /*0000*/ 	.byte	0x02, 0x09, 0x00, 0x00, 0x02, 0x02, 0x01, 0x00, 0x02, 0x05, 0x05, 0x00, 0x03, 0x07, 0x01, 0x01
        /*0010*/ 	.byte	0x02, 0x03, 0x00, 0x00, 0x02, 0x06, 0x01, 0x00, 0x04, 0x0b, 0x08, 0x00, 0x01, 0x00, 0x00, 0x00
        /*0020*/ 	.byte	0x00, 0x00, 0x00, 0x00


//--------------------- .nv.info._Z17mandelbrot_kernelPdddddii --------------------------
	.section	.nv.info._Z17mandelbrot_kernelPdddddii,"",@"SHT_CUDA_INFO"
	.sectionflags	@""
	.align	4


	//----- nvinfo : EIATTR_CUDA_API_VERSION
	.align		4
        /*0000*/ 	.byte	0x04, 0x37
        /*0002*/ 	.short	(.L_7 - .L_6)
.L_6:
        /*0004*/ 	.word	0x00000082


	//----- nvinfo : EIATTR_KPARAM_INFO
	.align		4
.L_7:
        /*0008*/ 	.byte	0x04, 0x17
        /*000a*/ 	.short	(.L_9 - .L_8)
.L_8:
        /*000c*/ 	.word	0x00000000
        /*0010*/ 	.short	0x0006
        /*0012*/ 	.short	0x002c
        /*0014*/ 	.byte	0x00, 0xf0, 0x11, 0x00


	//----- nvinfo : EIATTR_KPARAM_INFO
	.align		4
.L_9:
        /*0018*/ 	.byte	0x04, 0x17
        /*001a*/ 	.short	(.L_11 - .L_10)
.L_10:
        /*001c*/ 	.word	0x00000000
        /*0020*/ 	.short	0x0005
        /*0022*/ 	.short	0x0028
        /*0024*/ 	.byte	0x00, 0xf0, 0x11, 0x00


	//----- nvinfo : EIATTR_KPARAM_INFO
	.align		4
.L_11:
        /*0028*/ 	.byte	0x04, 0x17
        /*002a*/ 	.short	(.L_13 - .L_12)
.L_12:
        /*002c*/ 	.word	0x00000000
        /*0030*/ 	.short	0x0004
        /*0032*/ 	.short	0x0020
        /*0034*/ 	.byte	0x00, 0xf0, 0x21, 0x00


	//----- nvinfo : EIATTR_KPARAM_INFO
	.align		4
.L_13:
        /*0038*/ 	.byte	0x04, 0x17
        /*003a*/ 	.short	(.L_15 - .L_14)
.L_14:
        /*003c*/ 	.word	0x00000000
        /*0040*/ 	.short	0x0003
        /*0042*/ 	.short	0x0018
        /*0044*/ 	.byte	0x00, 0xf0, 0x21, 0x00


	//----- nvinfo : EIATTR_KPARAM_INFO
	.align		4
.L_15:
        /*0048*/ 	.byte	0x04, 0x17
        /*004a*/ 	.short	(.L_17 - .L_16)
.L_16:
        /*004c*/ 	.word	0x00000000
        /*0050*/ 	.short	0x0002
        /*0052*/ 	.short	0x0010
        /*0054*/ 	.byte	0x00, 0xf0, 0x21, 0x00


	//----- nvinfo : EIATTR_KPARAM_INFO
	.align		4
.L_17:
        /*0058*/ 	.byte	0x04, 0x17
        /*005a*/ 	.short	(.L_19 - .L_18)
.L_18:
        /*005c*/ 	.word	0x00000000
        /*0060*/ 	.short	0x0001
        /*0062*/ 	.short	0x0008
        /*0064*/ 	.byte	0x00, 0xf0, 0x21, 0x00


	//----- nvinfo : EIATTR_KPARAM_INFO
	.align		4
.L_19:
        /*0068*/ 	.byte	0x04, 0x17
        /*006a*/ 	.short	(.L_21 - .L_20)
.L_20:
        /*006c*/ 	.word	0x00000000
        /*0070*/ 	.short	0x0000
        /*0072*/ 	.short	0x0000
        /*0074*/ 	.byte	0x00, 0xf5, 0x21, 0x00


	//----- nvinfo : EIATTR_SPARSE_MMA_MASK
	.align		4
.L_21:
        /*0078*/ 	.byte	0x03, 0x50
        /*007a*/ 	.short	0x0000


	//----- nvinfo : EIATTR_MAXREG_COUNT
	.align		4
        /*007c*/ 	.byte	0x03, 0x1b
        /*007e*/ 	.short	0x00ff


	//----- nvinfo : EIATTR_NUM_BARRIERS
	.align		4
        /*0080*/ 	.byte	0x02, 0x4c
        /*0082*/ 	.byte	0x01
	.zero		1


	//----- nvinfo : EIATTR_MERCURY_ISA_VERSION
	.align		4
        /*0084*/ 	.byte	0x03, 0x5f
        /*0086*/ 	.short	0x0101


	//----- nvinfo : EIATTR_VRC_CTA_INIT_COUNT
	.align		4
        /*0088*/ 	.byte	0x02, 0x4a
	.zero		1
	.zero		1


	//----- nvinfo : EIATTR_EXIT_INSTR_OFFSETS
	.align		4
        /*008c*/ 	.byte	0x04, 0x1c
        /*008e*/ 	.short	(.L_23 - .L_22)


	//   ....[0]....
.L_22:
        /*0090*/ 	.word	0x000000c0


	//   ....[1]....
        /*0094*/ 	.word	0x00000330


	//----- nvinfo : EIATTR_CRS_STACK_SIZE
	.align		4
.L_23:
        /*0098*/ 	.byte	0x04, 0x1e
        /*009a*/ 	.short	(.L_25 - .L_24)
.L_24:
        /*009c*/ 	.word	0x00000000


	//----- nvinfo : EIATTR_CBANK_PARAM_SIZE
	.align		4
.L_25:
        /*00a0*/ 	.byte	0x03, 0x19
        /*00a2*/ 	.short	0x0030


	//----- nvinfo : EIATTR_PARAM_CBANK
	.align		4
        /*00a4*/ 	.byte	0x04, 0x0a
        /*00a6*/ 	.short	(.L_27 - .L_26)
	.align		4
.L_26:
        /*00a8*/ 	.word	index@(.nv.constant0._Z17mandelbrot_kernelPdddddii)
        /*00ac*/ 	.short	0x0380
        /*00ae*/ 	.short	0x0030


	//----- nvinfo : EIATTR_SW_WAR
	.align		4
.L_27:
        /*00b0*/ 	.byte	0x04, 0x36
        /*00b2*/ 	.short	(.L_29 - .L_28)
.L_28:
        /*00b4*/ 	.word	0x00000008
.L_29:


//--------------------- .nv.callgraph             --------------------------
	.section	.nv.callgraph,"",@"SHT_CUDA_CALLGRAPH"
	.align	4
	.sectionentsize	8
	.align		4
        /*0000*/ 	.word	0x00000000
	.align		4
        /*0004*/ 	.word	0xffffffff
	.align		4
        /*0008*/ 	.word	0x00000000
	.align		4
        /*000c*/ 	.word	0xfffffffe
	.align		4
        /*0010*/ 	.word	0x00000000
	.align		4
        /*0014*/ 	.word	0xfffffffd
	.align		4
        /*0018*/ 	.word	0x00000000
	.align		4
        /*001c*/ 	.word	0xfffffffc


//--------------------- .text._Z17mandelbrot_kernelPdddddii --------------------------
	.section	.text._Z17mandelbrot_kernelPdddddii,"ax",@progbits
	.align	128
        .global         _Z17mandelbrot_kernelPdddddii
        .type           _Z17mandelbrot_kernelPdddddii,@function
        .size           _Z17mandelbrot_kernelPdddddii,(.L_x_4 - _Z17mandelbrot_kernelPdddddii)
        .other          _Z17mandelbrot_kernelPdddddii,@"STO_CUDA_ENTRY STV_DEFAULT"
_Z17mandelbrot_kernelPdddddii:
.text._Z17mandelbrot_kernelPdddddii:
[----:B------:R-:W-:Y:S01]  /*0000*/  LDC R1, c[0x0][0x37c] ;  /* 0x0000df00ff017b82 */ /* 0x000fe20000000800 */
[----:B------:R-:W0:Y:S07]  /*0010*/  S2R R0, SR_TID.X ;  /* 0x0000000000007919 */ /* 0x000e2e0000002100 */
[----:B------:R-:W0:Y:S01]  /*0020*/  S2UR UR4, SR_CTAID.X ;  /* 0x00000000000479c3 */ /* 0x000e220000002500 */
[----:B------:R-:W1:Y:S01]  /*0030*/  LDCU UR6, c[0x0][0x3ac] ;  /* 0x00007580ff0677ac */ /* 0x000e620008000800 */
[----:B------:R-:W2:Y:S06]  /*0040*/  S2R R5, SR_TID.Y ;  /* 0x0000000000057919 */ /* 0x000eac0000002200 */
[----:B------:R-:W0:Y:S08]  /*0050*/  LDC R3, c[0x0][0x360] ;  /* 0x0000d800ff037b82 */ /* 0x000e300000000800 */
[----:B------:R-:W2:Y:S08]  /*0060*/  S2UR UR5, SR_CTAID.Y ;  /* 0x00000000000579c3 */ /* 0x000eb00000002600 */
[----:B------:R-:W2:Y:S01]  /*0070*/  LDC R2, c[0x0][0x364] ;  /* 0x0000d900ff027b82 */ /* 0x000ea20000000800 */
[----:B0-----:R-:W-:-:S02]  /*0080*/  IMAD R3, R3, UR4, R0 ;  /* 0x0000000403037c24 */ /* 0x001fc4000f8e0200 */
[----:B--2---:R-:W-:-:S05]  /*0090*/  IMAD R0, R2, UR5, R5 ;  /* 0x0000000502007c24 */ /* 0x004fca000f8e0205 */
[----:B------:R-:W-:-:S04]  /*00a0*/  VIMNMX R2, PT, PT, R3, R0, !PT ;  /* 0x0000000003027248 */ /* 0x000fc80007fe0100 */
[----:B-1----:R-:W-:-:S13]  /*00b0*/  ISETP.GE.AND P0, PT, R2, UR6, PT ;  /* 0x0000000602007c0c */ /* 0x002fda000bf06270 */
[----:B------:R-:W-:Y:S05]  /*00c0*/  @P0 EXIT ;  /* 0x000000000000094d */ /* 0x000fea0003800000 */
[----:B------:R-:W0:Y:S01]  /*00d0*/  LDCU UR7, c[0x0][0x3a8] ;  /* 0x00007500ff0777ac */ /* 0x000e220008000800 */
[----:B------:R-:W1:Y:S01]  /*00e0*/  LDC.64 R10, c[0x0][0x388] ;  /* 0x0000e200ff0a7b82 */ /* 0x000e620000000a00 */
[----:B------:R-:W1:Y:S01]  /*00f0*/  I2F.F64 R6, R3 ;  /* 0x0000000300067312 */ /* 0x000e620000201c00 */
[----:B------:R-:W1:Y:S01]  /*0100*/  LDCU.128 UR8, c[0x0][0x390] ;  /* 0x00007200ff0877ac */ /* 0x000e620008000c00 */
[----:B------:R-:W2:Y:S05]  /*0110*/  LDCU.64 UR4, c[0x0][0x358] ;  /* 0x00006b00ff0477ac */ /* 0x000eaa0008000a00 */
[----:B------:R-:W3:Y:S01]  /*0120*/  LDC.64 R8, c[0x0][0x3a0] ;  /* 0x0000e800ff087b82 */ /* 0x000ee20000000a00 */
[----:B------:R-:W3:Y:S01]  /*0130*/  I2F.F64.U32 R4, R0 ;  /* 0x0000000000047312 */ /* 0x000ee20000201800 */
[----:B0-----:R-:W-:Y:S01]  /*0140*/  UISETP.GE.AND UP0, UPT, UR7, 0x2, UPT ;  /* 0x000000020700788c */ /* 0x001fe2000bf06270 */
[----:B-1----:R-:W-:-:S02]  /*0150*/  DFMA R6, R6, R10, UR10 ;  /* 0x0000000a06067e2b */ /* 0x002fc4000800000a */
[----:B---3--:R-:W-:Y:S01]  /*0160*/  DFMA R4, -R4, UR8, R8 ;  /* 0x0000000804047c2b */ /* 0x008fe20008000108 */
[----:B------:R-:W-:-:S05]  /*0170*/  CS2R R8, SRZ ;  /* 0x0000000000087805 */ /* 0x000fca000001ff00 */
[----:B--2---:R-:W-:Y:S05]  /*0180*/  BRA.U !UP0, `(.L_x_0) ;  /* 0x0000000108547547 */ /* 0x004fea000b800000 */
[----:B------:R-:W-:Y:S01]  /*0190*/  BSSY.RECONVERGENT B0, `(.L_x_1) ;  /* 0x0000011000007945 */ /* 0x000fe20003800200 */
[----:B------:R-:W-:Y:S01]  /*01a0*/  IMAD.MOV.U32 R2, RZ, RZ, 0x1 ;  /* 0x00000001ff027424 */ /* 0x000fe200078e00ff */
[----:B------:R-:W-:Y:S02]  /*01b0*/  CS2R R8, SRZ ;  /* 0x0000000000087805 */ /* 0x000fe4000001ff00 */
[----:B------:R-:W-:Y:S02]  /*01c0*/  CS2R R10, SRZ ;  /* 0x00000000000a7805 */ /* 0x000fe4000001ff00 */
[----:B------:R-:W-:Y:S02]  /*01d0*/  CS2R R12, SRZ ;  /* 0x00000000000c7805 */ /* 0x000fe4000001ff00 */
[----:B------:R-:W-:-:S07]  /*01e0*/  CS2R R14, SRZ ;  /* 0x00000000000e7805 */ /* 0x000fce000001ff00 */
.L_x_2:
[----:B------:R-:W-:Y:S01]  /*01f0*/  DADD R10, R10, -R8 ;  /* 0x000000000a0a7229 */ /* 0x000fe20000000808 */
[----:B------:R-:W-:Y:S01]  /*0200*/  VIADD R2, R2, 0x1 ;  /* 0x0000000102027836 */ /* 0x000fe20000000000 */
[----:B------:R-:W-:-:S04]  /*0210*/  DADD R8, R14, R14 ;  /* 0x000000000e087229 */ /* 0x000fc8000000000e */
[----:B------:R-:W-:Y:S02]  /*0220*/  ISETP.GE.AND P0, PT, R2, UR7, PT ;  /* 0x0000000702007c0c */ /* 0x000fe4000bf06270 */
[----:B------:R-:W-:Y:S02]  /*0230*/  DADD R14, R6, R10 ;  /* 0x00000000060e7229 */ /* 0x000fe4000000000a */
[----:B------:R-:W-:-:S06]  /*0240*/  DFMA R12, R8, R12, R4 ;  /* 0x0000000c080c722b */ /* 0x000fcc0000000004 */
[----:B------:R-:W-:Y:S02]  /*0250*/  DMUL R10, R14, R14 ;  /* 0x0000000e0e0a7228 */ /* 0x000fe40000000000 */
[----:B------:R-:W-:-:S08]  /*0260*/  DMUL R8, R12, R12 ;  /* 0x0000000c0c087228 */ /* 0x000fd00000000000 */
[----:B------:R-:W-:-:S08]  /*0270*/  DADD R16, R10, R8 ;  /* 0x000000000a107229 */ /* 0x000fd00000000008 */
[----:B------:R-:W-:-:S14]  /*0280*/  DSETP.LT.AND P1, PT, R16, 4, PT ;  /* 0x401000001000742a */ /* 0x000fdc0003f21000 */
[----:B------:R-:W-:Y:S05]  /*0290*/  @!P0 BRA P1, `(.L_x_2) ;  /* 0xfffffffc00d48947 */ /* 0x000fea000083ffff */
[----:B------:R-:W-:Y:S05]  /*02a0*/  BSYNC.RECONVERGENT B0 ;  /* 0x0000000000007941 */ /* 0x000fea0003800200 */
.L_x_1:
[----:B------:R-:W-:Y:S01]  /*02b0*/  ISETP.GE.AND P0, PT, R2, UR7, PT ;  /* 0x0000000702007c0c */ /* 0x000fe2000bf06270 */
[----:B------:R-:W-:-:S03]  /*02c0*/  IMAD.MOV.U32 R8, RZ, RZ, RZ ;  /* 0x000000ffff087224 */ /* 0x000fc600078e00ff */
[----:B------:R-:W-:-:S09]  /*02d0*/  FSEL R9, RZ, 1.875, P0 ;  /* 0x3ff00000ff097808 */ /* 0x000fd20000000000 */
.L_x_0:
[----:B------:R-:W0:Y:S01]  /*02e0*/  LDC.64 R4, c[0x0][0x380] ;  /* 0x0000e000ff047b82 */ /* 0x000e220000000a00 */
[----:B------:R-:W-:-:S04]  /*02f0*/  IMAD R3, R0, UR6, R3 ;  /* 0x0000000600037c24 */ /* 0x000fc8000f8e0203 */
[----:B0-----:R-:W-:-:S05]  /*0300*/  IMAD.WIDE R2, R3, 0x8, R4 ;  /* 0x0000000803027825 */ /* 0x001fca00078e0204 */
[----:B------:R-:W-:Y:S01]  /*0310*/  STG.E.64 desc[UR4][R2.64], R8 ;  /* 0x0000000802007986 */ /* 0x000fe2000c101b04 */
[----:B------:R-:W-:Y:S06]  /*0320*/  BAR.SYNC.DEFER_BLOCKING 0x0 ;  /* 0x0000000000007b1d */ /* 0x000fec0000010000 */
[----:B------:R-:W-:Y:S05]  /*0330*/  EXIT ;  /* 0x000000000000794d */ /* 0x000fea0003800000 */
.L_x_3:
[----:B------:R-:W-:-:S00]  /*0340*/  BRA `(.L_x_3) ;  /* 0xfffffffc00fc7947 */ /* 0x000fc0000383ffff */
[----:B------:R-:W-:-:S00]  /*0350*/  NOP ;  /* 0x0000000000007918 */ /* 0x000fc00000000000 */
        /* <DEDUP_REMOVED lines=10> */
.L_x_4:


//--------------------- .nv.shared.reserved.0     --------------------------
	.section	.nv.shared.reserved.0,"aw",@nobits
	.weak		__nv_reservedSMEM_offset_0_alias
	.size		__nv_reservedSMEM_offset_0_alias, 0, 64
	.other		__nv_reservedSMEM_offset_0_alias,@"STO_CUDA_RESERVED_SHARED STV_DEFAULT"
__nv_reservedSMEM_offset_0_alias:
	.zero		0
	.zero		64


//--------------------- .nv.constant0._Z17mandelbrot_kernelPdddddii --------------------------
	.section	.nv.constant0._Z17mandelbrot_kernelPdddddii,"a",@progbits
	.sectionflags	@""
	.align	4
.nv.constant0._Z17mandelbrot_kernelPdddddii:
	.zero		944


//--------------------- SYMBOLS --------------------------

	.type		.nv.reservedSmem.offset0,@object
	.size		.nv.reservedSmem.offset0,0x4
